	.headerflags	@"EF_CUDA_TEXMODE_UNIFIED EF_CUDA_64BIT_ADDRESS EF_CUDA_ACCELERATORS EF_CUDA_SM90 EF_CUDA_VIRTUAL_SM(EF_CUDA_SM90)"
	.elftype	@"ET_EXEC"


//--------------------- .nv.info                  --------------------------
	.section	.nv.info,"",@"SHT_CUDA_INFO"
	.align	4


	//----- nvinfo : EIATTR_REGCOUNT
	.align		4
        /*0000*/ 	.byte	0x04, 0x2f
        /*0002*/ 	.short	(.L_1 - .L_0)
	.align		4
.L_0:
        /*0004*/ 	.word	index@(triton_poi_fused_convolution_max_pool2d_with_indices_relu_6)
        /*0008*/ 	.word	0x0000001e


	//----- nvinfo : EIATTR_MIN_STACK_SIZE
	.align		4
.L_1:
        /*000c*/ 	.byte	0x04, 0x12
        /*000e*/ 	.short	(.L_3 - .L_2)
	.align		4
.L_2:
        /*0010*/ 	.word	index@(triton_poi_fused_convolution_max_pool2d_with_indices_relu_6)
        /*0014*/ 	.word	0x00000000


	//----- nvinfo : EIATTR_FRAME_SIZE
	.align		4
.L_3:
        /*0018*/ 	.byte	0x04, 0x11
        /*001a*/ 	.short	(.L_5 - .L_4)
	.align		4
.L_4:
        /*001c*/ 	.word	index@(triton_poi_fused_convolution_max_pool2d_with_indices_relu_6)
        /*0020*/ 	.word	0x00000000


	//----- nvinfo : EIATTR_MIN_STACK_SIZE
	.align		4
.L_5:
        /*0024*/ 	.byte	0x04, 0x12
        /*0026*/ 	.short	(.L_7 - .L_6)
	.align		4
.L_6:
        /*0028*/ 	.word	index@(triton_poi_fused_convolution_max_pool2d_with_indices_relu_6)
        /*002c*/ 	.word	0x00000000
.L_7:


//--------------------- .nv.info.triton_poi_fused_convolution_max_pool2d_with_indices_relu_6 --------------------------
	.section	.nv.info.triton_poi_fused_convolution_max_pool2d_with_indices_relu_6,"",@"SHT_CUDA_INFO"
	.sectionflags	@""
	.align	4


	//----- nvinfo : EIATTR_CUDA_API_VERSION
	.align		4
        /*0000*/ 	.byte	0x04, 0x37
        /*0002*/ 	.short	(.L_9 - .L_8)
.L_8:
        /*0004*/ 	.word	0x0000007c


	//----- nvinfo : EIATTR_KPARAM_INFO
	.align		4
.L_9:
        /*0008*/ 	.byte	0x04, 0x17
        /*000a*/ 	.short	(.L_11 - .L_10)
.L_10:
        /*000c*/ 	.word	0x00000000
        /*0010*/ 	.short	0x0003
        /*0012*/ 	.short	0x0014
        /*0014*/ 	.byte	0x00, 0xf0, 0x11, 0x00


	//----- nvinfo : EIATTR_KPARAM_INFO
	.align		4
.L_11:
        /*0018*/ 	.byte	0x04, 0x17
        /*001a*/ 	.short	(.L_13 - .L_12)
.L_12:
        /*001c*/ 	.word	0x00000000
        /*0020*/ 	.short	0x0002
        /*0022*/ 	.short	0x0010
        /*0024*/ 	.byte	0x00, 0xf0, 0x11, 0x00


	//----- nvinfo : EIATTR_KPARAM_INFO
	.align		4
.L_13:
        /*0028*/ 	.byte	0x04, 0x17
        /*002a*/ 	.short	(.L_15 - .L_14)
.L_14:
        /*002c*/ 	.word	0x00000000
        /*0030*/ 	.short	0x0001
        /*0032*/ 	.short	0x0008
        /*0034*/ 	.byte	0x00, 0xf4, 0x21, 0x00


	//----- nvinfo : EIATTR_KPARAM_INFO
	.align		4
.L_15:
        /*0038*/ 	.byte	0x04, 0x17
        /*003a*/ 	.short	(.L_17 - .L_16)
.L_16:
        /*003c*/ 	.word	0x00000000
        /*0040*/ 	.short	0x0000
        /*0042*/ 	.short	0x0000
        /*0044*/ 	.byte	0x00, 0xf4, 0x21, 0x00


	//----- nvinfo : EIATTR_SPARSE_MMA_MASK
	.align		4
.L_17:
        /*0048*/ 	.byte	0x03, 0x50
        /*004a*/ 	.short	0x0000


	//----- nvinfo : EIATTR_MAXREG_COUNT
	.align		4
        /*004c*/ 	.byte	0x03, 0x1b
        /*004e*/ 	.short	0x00ff


	//----- nvinfo : EIATTR_EXIT_INSTR_OFFSETS
	.align		4
        /*0050*/ 	.byte	0x04, 0x1c
        /*0052*/ 	.short	(.L_19 - .L_18)


	//   ....[0]....
.L_18:
        /*0054*/ 	.word	0x000006c0


	//   ....[1]....
        /*0058*/ 	.word	0x00000710


	//----- nvinfo : EIATTR_REQNTID
	.align		4
.L_19:
        /*005c*/ 	.byte	0x04, 0x10
        /*005e*/ 	.short	(.L_21 - .L_20)
.L_20:
        /*0060*/ 	.word	0x00000080
        /*0064*/ 	.word	0x00000001
        /*0068*/ 	.word	0x00000001


	//----- nvinfo : EIATTR_CBANK_PARAM_SIZE
	.align		4
.L_21:
        /*006c*/ 	.byte	0x03, 0x19
        /*006e*/ 	.short	0x0018


	//----- nvinfo : EIATTR_PARAM_CBANK
	.align		4
        /*0070*/ 	.byte	0x04, 0x0a
        /*0072*/ 	.short	(.L_23 - .L_22)
	.align		4
.L_22:
        /*0074*/ 	.word	index@(.nv.constant0.triton_poi_fused_convolution_max_pool2d_with_indices_relu_6)
        /*0078*/ 	.short	0x0210
        /*007a*/ 	.short	0x0018


	//----- nvinfo : EIATTR_SW_WAR
	.align		4
.L_23:
        /*007c*/ 	.byte	0x04, 0x36
        /*007e*/ 	.short	(.L_25 - .L_24)
.L_24:
        /*0080*/ 	.word	0x00000008
.L_25:


//--------------------- .nv.callgraph             --------------------------
	.section	.nv.callgraph,"",@"SHT_CUDA_CALLGRAPH"
	.align	4
	.sectionentsize	8
	.align		4
        /*0000*/ 	.word	0x00000000
	.align		4
        /*0004*/ 	.word	0xffffffff
	.align		4
        /*0008*/ 	.word	0x00000000
	.align		4
        /*000c*/ 	.word	0xfffffffe
	.align		4
        /*0010*/ 	.word	0x00000000
	.align		4
        /*0014*/ 	.word	0xfffffffd
	.align		4
        /*0018*/ 	.word	0x00000000
	.align		4
        /*001c*/ 	.word	0xfffffffc


//--------------------- .text.triton_poi_fused_convolution_max_pool2d_with_indices_relu_6 --------------------------
	.section	.text.triton_poi_fused_convolution_max_pool2d_with_indices_relu_6,"ax",@progbits
	.sectionflags	@"SHF_BARRIERS=1"
	.align	128
        .global         triton_poi_fused_convolution_max_pool2d_with_indices_relu_6
        .type           triton_poi_fused_convolution_max_pool2d_with_indices_relu_6,@function
        .size           triton_poi_fused_convolution_max_pool2d_with_indices_relu_6,(.L_x_1 - triton_poi_fused_convolution_max_pool2d_with_indices_relu_6)
        .other          triton_poi_fused_convolution_max_pool2d_with_indices_relu_6,@"STO_CUDA_ENTRY STV_DEFAULT"
triton_poi_fused_convolution_max_pool2d_with_indices_relu_6:
.text.triton_poi_fused_convolution_max_pool2d_with_indices_relu_6:
[----:B------:R-:W0:Y:S01]  /*0000*/  LDC R1, c[0x0][0x28] ;  /* 0x00000a00ff017b82 */ /* 0x000e220000000800 */
[----:B------:R-:W1:Y:S07]  /*0010*/  S2R R19, SR_CTAID.Z ;  /* 0x0000000000137919 */ /* 0x000e6e0000002700 */
[----:B------:R-:W1:Y:S01]  /*0020*/  S2UR UR4, SR_CTAID.Y ;  /* 0x00000000000479c3 */ /* 0x000e620000002600 */
[----:B------:R-:W-:Y:S01]  /*0030*/  IMAD.MOV.U32 R14, RZ, RZ, RZ ;  /* 0x000000ffff0e7224 */ /* 0x000fe200078e00ff */
[----:B------:R-:W-:Y:S01]  /*0040*/  ULDC.64 UR6, c[0x0][0x208] ;  /* 0x0000820000067ab9 */ /* 0x000fe20000000a00 */
[----:B------:R-:W2:Y:S01]  /*0050*/  S2R R15, SR_CTAID.X ;  /* 0x00000000000f7919 */ /* 0x000ea20000002500 */
[----:B------:R-:W3:Y:S04]  /*0060*/  S2R R18, SR_TID.X ;  /* 0x0000000000127919 */ /* 0x000ee80000002100 */
[----:B------:R-:W1:Y:S08]  /*0070*/  LDC R0, c[0x0][0x10] ;  /* 0x00000400ff007b82 */ /* 0x000e700000000800 */
[----:B------:R-:W4:Y:S01]  /*0080*/  LDC.64 R16, c[0x0][0x210] ;  /* 0x00008400ff107b82 */ /* 0x000f220000000a00 */
[----:B-1----:R-:W-:-:S02]  /*0090*/  IMAD R19, R19, R0, UR4 ;  /* 0x0000000413137e24 */ /* 0x002fc4000f8e0200 */
[----:B--2---:R-:W-:Y:S02]  /*00a0*/  IMAD.SHL.U32 R15, R15, 0x10, RZ ;  /* 0x000000100f0f7824 */ /* 0x004fe400078e00ff */
[----:B------:R-:W-:Y:S01]  /*00b0*/  IMAD.SHL.U32 R19, R19, 0x40, RZ ;  /* 0x0000004013137824 */ /* 0x000fe200078e00ff */
[----:B---3--:R-:W-:Y:S02]  /*00c0*/  SHF.R.U32.HI R0, RZ, 0x4, R18 ;  /* 0x00000004ff007819 */ /* 0x008fe40000011612 */
[----:B------:R-:W-:Y:S02]  /*00d0*/  LOP3.LUT R4, R15, 0xf, R18, 0xf8, !PT ;  /* 0x0000000f0f047812 */ /* 0x000fe400078ef812 */
[----:B------:R-:W-:Y:S02]  /*00e0*/  SGXT.U32 R0, R0, 0x3 ;  /* 0x000000030000781a */ /* 0x000fe40000000000 */
[----:B------:R-:W-:Y:S02]  /*00f0*/  ISETP.GE.AND P0, PT, R4, 0x9, PT ;  /* 0x000000090400780c */ /* 0x000fe40003f06270 */
[----:B------:R-:W-:-:S02]  /*0100*/  LOP3.LUT R3, R19, 0x8, R0, 0xfe, !PT ;  /* 0x0000000813037812 */ /* 0x000fc400078efe00 */
[----:B------:R-:W-:Y:S02]  /*0110*/  LOP3.LUT R2, R19, R0, RZ, 0xfc, !PT ;  /* 0x0000000013027212 */ /* 0x000fe400078efcff */
[C---:B------:R-:W-:Y:S01]  /*0120*/  ISETP.LT.AND P2, PT, R3.reuse, 0x10000, !P0 ;  /* 0x000100000300780c */ /* 0x040fe20004741270 */
[--C-:B------:R-:W-:Y:S01]  /*0130*/  IMAD R3, R3, 0x9, R4.reuse ;  /* 0x0000000903037824 */ /* 0x100fe200078e0204 */
[----:B------:R-:W-:Y:S01]  /*0140*/  LOP3.LUT R6, R19, 0x10, R0, 0xfe, !PT ;  /* 0x0000001013067812 */ /* 0x000fe200078efe00 */
[C---:B------:R-:W-:Y:S01]  /*0150*/  IMAD R5, R2.reuse, 0x9, R4 ;  /* 0x0000000902057824 */ /* 0x040fe200078e0204 */
[----:B------:R-:W-:Y:S02]  /*0160*/  LOP3.LUT R7, R19, 0x18, R0, 0xfe, !PT ;  /* 0x0000001813077812 */ /* 0x000fe400078efe00 */
[----:B------:R-:W-:Y:S01]  /*0170*/  ISETP.LT.AND P1, PT, R2, 0x10000, !P0 ;  /* 0x000100000200780c */ /* 0x000fe20004721270 */
[----:B----4-:R-:W-:Y:S01]  /*0180*/  IMAD.WIDE R2, R3, 0x4, R16 ;  /* 0x0000000403027825 */ /* 0x010fe200078e0210 */
[----:B------:R-:W-:-:S02]  /*0190*/  ISETP.LT.AND P6, PT, R6, 0x10000, !P0 ;  /* 0x000100000600780c */ /* 0x000fc400047c1270 */
[----:B------:R-:W-:Y:S02]  /*01a0*/  LOP3.LUT R8, R19, 0x20, R0, 0xfe, !PT ;  /* 0x0000002013087812 */ /* 0x000fe400078efe00 */
[----:B------:R-:W-:Y:S01]  /*01b0*/  ISETP.LT.AND P5, PT, R7, 0x10000, !P0 ;  /* 0x000100000700780c */ /* 0x000fe200047a1270 */
[----:B------:R1:W2:Y:S01]  /*01c0*/  @P2 LDG.E.EL R14, desc[UR6][R2.64] ;  /* 0x00000006020e2981 */ /* 0x0002a2000c2e1900 */
[----:B------:R-:W-:Y:S02]  /*01d0*/  LOP3.LUT R4, R19, 0x28, R0, 0xfe, !PT ;  /* 0x0000002813047812 */ /* 0x000fe400078efe00 */
[----:B------:R-:W-:Y:S02]  /*01e0*/  LOP3.LUT R6, R19, 0x30, R0, 0xfe, !PT ;  /* 0x0000003013067812 */ /* 0x000fe400078efe00 */
[----:B------:R-:W-:Y:S02]  /*01f0*/  LOP3.LUT R7, R19, 0x38, R0, 0xfe, !PT ;  /* 0x0000003813077812 */ /* 0x000fe400078efe00 */
[----:B------:R-:W-:-:S02]  /*0200*/  ISETP.LT.AND P4, PT, R8, 0x10000, !P0 ;  /* 0x000100000800780c */ /* 0x000fc40004781270 */
[----:B------:R-:W-:Y:S02]  /*0210*/  ISETP.LT.AND P3, PT, R4, 0x10000, !P0 ;  /* 0x000100000400780c */ /* 0x000fe40004761270 */
[----:B------:R-:W-:Y:S02]  /*0220*/  ISETP.LT.AND P2, PT, R6, 0x10000, !P0 ;  /* 0x000100000600780c */ /* 0x000fe40004741270 */
[----:B------:R-:W-:Y:S01]  /*0230*/  ISETP.LT.AND P0, PT, R7, 0x10000, !P0 ;  /* 0x000100000700780c */ /* 0x000fe20004701270 */
[C---:B------:R-:W-:Y:S02]  /*0240*/  VIADD R7, R5.reuse, 0x90 ;  /* 0x0000009005077836 */ /* 0x040fe40000000000 */
[C---:B------:R-:W-:Y:S02]  /*0250*/  VIADD R9, R5.reuse, 0xd8 ;  /* 0x000000d805097836 */ /* 0x040fe40000000000 */
[C---:B------:R-:W-:Y:S02]  /*0260*/  VIADD R11, R5.reuse, 0x120 ;  /* 0x00000120050b7836 */ /* 0x040fe40000000000 */
[----:B------:R-:W-:-:S02]  /*0270*/  VIADD R13, R5, 0x168 ;  /* 0x00000168050d7836 */ /* 0x000fc40000000000 */
[C---:B------:R-:W-:Y:S02]  /*0280*/  VIADD R23, R5.reuse, 0x1b0 ;  /* 0x000001b005177836 */ /* 0x040fe40000000000 */
[C---:B------:R-:W-:Y:S02]  /*0290*/  VIADD R25, R5.reuse, 0x1f8 ;  /* 0x000001f805197836 */ /* 0x040fe40000000000 */
[----:B-1----:R-:W-:-:S04]  /*02a0*/  IMAD.WIDE R2, R5, 0x4, R16 ;  /* 0x0000000405027825 */ /* 0x002fc800078e0210 */
[----:B------:R-:W-:-:S04]  /*02b0*/  IMAD.WIDE R4, R7, 0x4, R16 ;  /* 0x0000000407047825 */ /* 0x000fc800078e0210 */
[----:B------:R-:W-:-:S04]  /*02c0*/  IMAD.WIDE R6, R9, 0x4, R16 ;  /* 0x0000000409067825 */ /* 0x000fc800078e0210 */
[----:B------:R-:W-:Y:S01]  /*02d0*/  IMAD.WIDE R8, R11, 0x4, R16 ;  /* 0x000000040b087825 */ /* 0x000fe200078e0210 */
[----:B------:R-:W-:-:S03]  /*02e0*/  CS2R R20, SRZ ;  /* 0x0000000000147805 */ /* 0x000fc6000001ff00 */
[----:B------:R-:W-:-:S03]  /*02f0*/  IMAD.WIDE R10, R13, 0x4, R16 ;  /* 0x000000040d0a7825 */ /* 0x000fc600078e0210 */
[----:B------:R1:W3:Y:S01]  /*0300*/  @P6 LDG.E.EL R20, desc[UR6][R4.64] ;  /* 0x0000000604146981 */ /* 0x0002e2000c2e1900 */
[--C-:B------:R-:W-:Y:S01]  /*0310*/  IMAD.WIDE R12, R23, 0x4, R16.reuse ;  /* 0x00000004170c7825 */ /* 0x100fe200078e0210 */
[----:B------:R-:W-:Y:S02]  /*0320*/  CS2R R22, SRZ ;  /* 0x0000000000167805 */ /* 0x000fe4000001ff00 */
[----:B------:R-:W4:Y:S01]  /*0330*/  @P5 LDG.E.EL R21, desc[UR6][R6.64] ;  /* 0x0000000606155981 */ /* 0x000f22000c2e1900 */
[----:B------:R-:W-:Y:S01]  /*0340*/  IMAD.WIDE R16, R25, 0x4, R16 ;  /* 0x0000000419107825 */ /* 0x000fe200078e0210 */
[----:B------:R-:W-:Y:S02]  /*0350*/  CS2R R24, SRZ ;  /* 0x0000000000187805 */ /* 0x000fe4000001ff00 */
[----:B------:R-:W5:Y:S01]  /*0360*/  @P4 LDG.E.EL R22, desc[UR6][R8.64] ;  /* 0x0000000608164981 */ /* 0x000f62000c2e1900 */
[----:B------:R-:W-:-:S03]  /*0370*/  IMAD.MOV.U32 R26, RZ, RZ, RZ ;  /* 0x000000ffff1a7224 */ /* 0x000fc600078e00ff */
[----:B------:R-:W5:Y:S04]  /*0380*/  @P3 LDG.E.EL R24, desc[UR6][R10.64] ;  /* 0x000000060a183981 */ /* 0x000f68000c2e1900 */
[----:B------:R1:W5:Y:S04]  /*0390*/  @P2 LDG.E.EL R23, desc[UR6][R12.64] ;  /* 0x000000060c172981 */ /* 0x000368000c2e1900 */
[----:B------:R1:W5:Y:S04]  /*03a0*/  @P1 LDG.E.EL R25, desc[UR6][R2.64] ;  /* 0x0000000602191981 */ /* 0x000368000c2e1900 */
[----:B------:R-:W5:Y:S01]  /*03b0*/  @P0 LDG.E.EL R26, desc[UR6][R16.64] ;  /* 0x00000006101a0981 */ /* 0x000f62000c2e1900 */
[----:B------:R-:W1:Y:S01]  /*03c0*/  S2R R27, SR_TID.X ;  /* 0x00000000001b7919 */ /* 0x000e620000002100 */
[----:B------:R-:W1:Y:S01]  /*03d0*/  S2UR UR5, SR_CgaCtaId ;  /* 0x00000000000579c3 */ /* 0x000e620000008800 */
[----:B------:R-:W-:-:S02]  /*03e0*/  UMOV UR4, 0x400 ;  /* 0x0000040000047882 */ /* 0x000fc40000000000 */
[----:B01----:R-:W-:Y:S01]  /*03f0*/  UPRMT UR4, UR5, 0x654, UR4 ;  /* 0x0000065405047896 */ /* 0x003fe20008000004 */
[----:B------:R-:W-:Y:S01]  /*0400*/  IMAD.SHL.U32 R4, R27, 0x40, RZ ;  /* 0x000000401b047824 */ /* 0x000fe200078e00ff */
[----:B------:R-:W-:-:S04]  /*0410*/  SHF.R.U32.HI R5, RZ, 0x4, R27 ;  /* 0x00000004ff057819 */ /* 0x000fc8000001161b */
[----:B------:R-:W-:Y:S02]  /*0420*/  SGXT.U32 R5, R5, 0x3 ;  /* 0x000000030505781a */ /* 0x000fe40000000000 */
[----:B------:R-:W-:-:S04]  /*0430*/  LOP3.LUT R4, R4, 0x3c0, RZ, 0xc0, !PT ;  /* 0x000003c004047812 */ /* 0x000fc800078ec0ff */
[C---:B------:R-:W-:Y:S02]  /*0440*/  LOP3.LUT R5, R4.reuse, R5, RZ, 0xfc, !PT ;  /* 0x0000000504057212 */ /* 0x040fe400078efcff */
[----:B------:R-:W-:-:S05]  /*0450*/  LEA.HI R4, R4, UR4, RZ, 0x1e ;  /* 0x0000000404047c11 */ /* 0x000fca000f8ff0ff */
[----:B------:R-:W-:Y:S01]  /*0460*/  IMAD R13, R5, 0x4, R4 ;  /* 0x00000004050d7824 */ /* 0x000fe200078e0204 */
[C---:B------:R-:W-:Y:S01]  /*0470*/  LOP3.LUT R2, R27.reuse, 0x70, RZ, 0xc0, !PT ;  /* 0x000000701b027812 */ /* 0x040fe200078ec0ff */
[----:B------:R-:W-:-:S04]  /*0480*/  IMAD.SHL.U32 R8, R27, 0x4, RZ ;  /* 0x000000041b087824 */ /* 0x000fc800078e00ff */
[----:B------:R-:W-:Y:S01]  /*0490*/  VIADD R3, R2, UR4 ;  /* 0x0000000402037c36 */ /* 0x000fe20008000000 */
[----:B------:R-:W-:-:S05]  /*04a0*/  LOP3.LUT R8, R8, 0x1fc, RZ, 0xc0, !PT ;  /* 0x000001fc08087812 */ /* 0x000fca00078ec0ff */
[----:B------:R-:W-:Y:S02]  /*04b0*/  IMAD R4, R8, 0x4, R3 ;  /* 0x0000000408047824 */ /* 0x000fe400078e0203 */
[----:B------:R-:W-:Y:S01]  /*04c0*/  IMAD.SHL.U32 R18, R18, 0x4, RZ ;  /* 0x0000000412127824 */ /* 0x000fe200078e00ff */
[----:B------:R-:W0:Y:S04]  /*04d0*/  LDC.64 R2, c[0x0][0x218] ;  /* 0x00008600ff027b82 */ /* 0x000e280000000a00 */
[----:B------:R-:W-:-:S04]  /*04e0*/  LOP3.LUT R18, R19, 0x3c, R18, 0xf8, !PT ;  /* 0x0000003c13127812 */ /* 0x000fc800078ef812 */
[----:B------:R-:W-:-:S04]  /*04f0*/  SHF.R.S32.HI R9, RZ, 0x1f, R18 ;  /* 0x0000001fff097819 */ /* 0x000fc80000011412 */
[----:B------:R-:W-:-:S04]  /*0500*/  LEA.HI R9, R9, R18, RZ, 0x8 ;  /* 0x0000001209097211 */ /* 0x000fc800078f40ff */
[----:B------:R-:W-:Y:S02]  /*0510*/  LOP3.LUT R11, R9, 0xffffff00, RZ, 0xc0, !PT ;  /* 0xffffff00090b7812 */ /* 0x000fe400078ec0ff */
[----:B------:R-:W-:Y:S02]  /*0520*/  SHF.R.S32.HI R10, RZ, 0x8, R9 ;  /* 0x00000008ff0a7819 */ /* 0x000fe40000011409 */
[C---:B------:R-:W-:Y:S01]  /*0530*/  ISETP.GE.AND P0, PT, R18.reuse, 0x10000, PT ;  /* 0x000100001200780c */ /* 0x040fe20003f06270 */
[----:B------:R-:W-:Y:S01]  /*0540*/  IMAD.IADD R11, R18, 0x1, -R11 ;  /* 0x00000001120b7824 */ /* 0x000fe200078e0a0b */
[----:B------:R-:W-:Y:S02]  /*0550*/  LOP3.LUT R9, R15, R0, RZ, 0xfc, !PT ;  /* 0x000000000f097212 */ /* 0x000fe400078efcff */
[----:B------:R-:W-:Y:S01]  /*0560*/  LOP3.LUT R0, R15, 0x8, R0, 0xfe, !PT ;  /* 0x000000080f007812 */ /* 0x000fe200078efe00 */
[----:B------:R-:W-:Y:S01]  /*0570*/  IMAD R12, R10, 0x900, R11 ;  /* 0x000009000a0c7824 */ /* 0x000fe200078e020b */
[----:B------:R-:W-:-:S02]  /*0580*/  ISETP.LT.AND P1, PT, R9, 0x9, !P0 ;  /* 0x000000090900780c */ /* 0x000fc40004721270 */
[----:B------:R-:W-:Y:S01]  /*0590*/  ISETP.LT.AND P0, PT, R0, 0x9, !P0 ;  /* 0x000000090000780c */ /* 0x000fe20004701270 */
[----:B------:R-:W-:-:S04]  /*05a0*/  IMAD R11, R9, 0x100, R12 ;  /* 0x00000100090b7824 */ /* 0x000fc800078e020c */
[----:B0-----:R-:W-:Y:S01]  /*05b0*/  IMAD.WIDE R10, R11, 0x4, R2 ;  /* 0x000000040b0a7825 */ /* 0x001fe200078e0202 */
[----:B--2---:R-:W-:Y:S04]  /*05c0*/  STS [R13+0x20], R14 ;  /* 0x0000200e0d007388 */ /* 0x004fe80000000800 */
[----:B---3--:R-:W-:Y:S04]  /*05d0*/  STS [R13+0x40], R20 ;  /* 0x000040140d007388 */ /* 0x008fe80000000800 */
[----:B----4-:R-:W-:Y:S04]  /*05e0*/  STS [R13+0x60], R21 ;  /* 0x000060150d007388 */ /* 0x010fe80000000800 */
[----:B-----5:R-:W-:Y:S04]  /*05f0*/  STS [R13+0x80], R22 ;  /* 0x000080160d007388 */ /* 0x020fe80000000800 */
[----:B------:R-:W-:Y:S04]  /*0600*/  STS [R13+0xa0], R24 ;  /* 0x0000a0180d007388 */ /* 0x000fe80000000800 */
[----:B------:R-:W-:Y:S04]  /*0610*/  STS [R13+0xc0], R23 ;  /* 0x0000c0170d007388 */ /* 0x000fe80000000800 */
[----:B------:R-:W-:Y:S04]  /*0620*/  STS [R13], R25 ;  /* 0x000000190d007388 */ /* 0x000fe80000000800 */
[----:B------:R0:W-:Y:S01]  /*0630*/  STS [R13+0xe0], R26 ;  /* 0x0000e01a0d007388 */ /* 0x0001e20000000800 */
[----:B------:R-:W-:Y:S06]  /*0640*/  BAR.SYNC.DEFER_BLOCKING 0x0 ;  /* 0x0000000000007b1d */ /* 0x000fec0000010000 */
[----:B------:R-:W1:Y:S01]  /*0650*/  LDS.128 R4, [R4] ;  /* 0x0000000004047984 */ /* 0x000e620000000c00 */
[----:B0-----:R-:W-:-:S04]  /*0660*/  LOP3.LUT R13, R8, 0x200, RZ, 0xfc, !PT ;  /* 0x00000200080d7812 */ /* 0x001fc800078efcff */
[----:B------:R-:W-:-:S04]  /*0670*/  SHF.R.U32.HI R13, RZ, 0x2, R13 ;  /* 0x00000002ff0d7819 */ /* 0x000fc8000001160d */
[----:B------:R-:W-:-:S05]  /*0680*/  LOP3.LUT R13, R13, 0xf0, RZ, 0xc0, !PT ;  /* 0x000000f00d0d7812 */ /* 0x000fca00078ec0ff */
[----:B------:R-:W-:-:S04]  /*0690*/  VIADD R13, R13, UR4 ;  /* 0x000000040d0d7c36 */ /* 0x000fc80008000000 */
[----:B------:R-:W-:Y:S01]  /*06a0*/  IMAD R13, R8, 0x4, R13 ;  /* 0x00000004080d7824 */ /* 0x000fe200078e020d */
[----:B-1----:R0:W-:Y:S02]  /*06b0*/  @P1 STG.E.128 desc[UR6][R10.64], R4 ;  /* 0x000000040a001986 */ /* 0x0021e4000c101d06 */
[----:B0-----:R-:W-:Y:S05]  /*06c0*/  @!P0 EXIT ;  /* 0x000000000000894d */ /* 0x001fea0003800000 */
[----:B0-----:R-:W0:Y:S01]  /*06d0*/  LDS.128 R8, [R13+0x800] ;  /* 0x000800000d087984 */ /* 0x001e220000000c00 */
[----:B------:R-:W-:-:S04]  /*06e0*/  IMAD R5, R0, 0x100, R12 ;  /* 0x0000010000057824 */ /* 0x000fc800078e020c */
[----:B------:R-:W-:-:S05]  /*06f0*/  IMAD.WIDE R2, R5, 0x4, R2 ;  /* 0x0000000405027825 */ /* 0x000fca00078e0202 */
[----:B0-----:R-:W-:Y:S01]  /*0700*/  STG.E.128 desc[UR6][R2.64], R8 ;  /* 0x0000000802007986 */ /* 0x001fe2000c101d06 */
[----:B------:R-:W-:Y:S05]  /*0710*/  EXIT ;  /* 0x000000000000794d */ /* 0x000fea0003800000 */
.L_x_0:
[----:B------:R-:W-:-:S00]  /*0720*/  BRA `(.L_x_0) ;  /* 0xfffffffc00fc7947 */ /* 0x000fc0000383ffff */
[----:B------:R-:W-:-:S00]  /*0730*/  NOP ;  /* 0x0000000000007918 */ /* 0x000fc00000000000 */
        /* <DEDUP_REMOVED lines=12> */
.L_x_1:


//--------------------- .nv.shared.triton_poi_fused_convolution_max_pool2d_with_indices_relu_6 --------------------------
	.section	.nv.shared.triton_poi_fused_convolution_max_pool2d_with_indices_relu_6,"aw",@nobits
	.sectionflags	@""
	.align	16
	.zero		1024


//--------------------- .nv.constant0.triton_poi_fused_convolution_max_pool2d_with_indices_relu_6 --------------------------
	.section	.nv.constant0.triton_poi_fused_convolution_max_pool2d_with_indices_relu_6,"a",@progbits
	.sectionflags	@""
	.align	4
.nv.constant0.triton_poi_fused_convolution_max_pool2d_with_indices_relu_6:
	.zero		552
